//
// Generated by NVIDIA NVVM Compiler
//
// Compiler Build ID: CL-36424714
// Cuda compilation tools, release 13.0, V13.0.88
// Based on NVVM 20.0.0
//

.version 9.0
.target sm_100
.address_size 64

	// .globl	_Z13calculateNextPdS_yy

.visible .entry _Z13calculateNextPdS_yy(
	.param .u64 .ptr .align 1 _Z13calculateNextPdS_yy_param_0,
	.param .u64 .ptr .align 1 _Z13calculateNextPdS_yy_param_1,
	.param .u64 _Z13calculateNextPdS_yy_param_2,
	.param .u64 _Z13calculateNextPdS_yy_param_3
)
{
	.reg .pred 	%p<8>;
	.reg .b32 	%r<11>;
	.reg .b64 	%rd<35>;
	.reg .b64 	%fd<10>;

	ld.param.u64 	%rd3, [_Z13calculateNextPdS_yy_param_0];
	ld.param.u64 	%rd4, [_Z13calculateNextPdS_yy_param_1];
	ld.param.u64 	%rd5, [_Z13calculateNextPdS_yy_param_2];
	ld.param.u64 	%rd6, [_Z13calculateNextPdS_yy_param_3];
	mov.u32 	%r1, %ctaid.x;
	mov.u32 	%r2, %ntid.x;
	mov.u32 	%r3, %tid.x;
	mad.lo.s32 	%r4, %r1, %r2, %r3;
	cvt.u64.u32 	%rd1, %r4;
	mov.u32 	%r5, %ctaid.y;
	mov.u32 	%r6, %ntid.y;
	mov.u32 	%r7, %tid.y;
	mad.lo.s32 	%r8, %r5, %r6, %r7;
	cvt.u64.u32 	%rd2, %r8;
	setp.le.u64 	%p1, %rd5, %rd2;
	setp.le.u64 	%p2, %rd6, %rd1;
	or.pred  	%p3, %p1, %p2;
	@%p3 bra 	$L__BB0_2;
	cvt.u32.u64 	%r9, %rd2;
	cvt.u32.u64 	%r10, %rd1;
	cvta.to.global.u64 	%rd7, %rd3;
	cvta.to.global.u64 	%rd8, %rd4;
	setp.eq.s32 	%p4, %r10, 0;
	add.s64 	%rd9, %rd1, -1;
	selp.b64 	%rd10, 0, %rd9, %p4;
	mul.lo.s64 	%rd11, %rd5, %rd2;
	add.s64 	%rd12, %rd11, %rd10;
	shl.b64 	%rd13, %rd12, 3;
	add.s64 	%rd14, %rd7, %rd13;
	ld.global.f64 	%fd1, [%rd14];
	add.f64 	%fd2, %fd1, 0d0000000000000000;
	add.s64 	%rd15, %rd6, -1;
	setp.ne.s64 	%p5, %rd15, %rd1;
	selp.u64 	%rd16, 1, 0, %p5;
	add.s64 	%rd17, %rd1, %rd16;
	add.s64 	%rd18, %rd17, %rd11;
	shl.b64 	%rd19, %rd18, 3;
	add.s64 	%rd20, %rd7, %rd19;
	ld.global.f64 	%fd3, [%rd20];
	add.f64 	%fd4, %fd2, %fd3;
	setp.eq.s32 	%p6, %r9, 0;
	add.s64 	%rd21, %rd2, -1;
	selp.b64 	%rd22, 0, %rd21, %p6;
	mad.lo.s64 	%rd23, %rd22, %rd5, %rd1;
	shl.b64 	%rd24, %rd23, 3;
	add.s64 	%rd25, %rd7, %rd24;
	ld.global.f64 	%fd5, [%rd25];
	add.f64 	%fd6, %fd4, %fd5;
	add.s64 	%rd26, %rd5, -1;
	setp.ne.s64 	%p7, %rd26, %rd2;
	selp.u64 	%rd27, 1, 0, %p7;
	add.s64 	%rd28, %rd2, %rd27;
	mad.lo.s64 	%rd29, %rd28, %rd5, %rd1;
	shl.b64 	%rd30, %rd29, 3;
	add.s64 	%rd31, %rd7, %rd30;
	ld.global.f64 	%fd7, [%rd31];
	add.f64 	%fd8, %fd6, %fd7;
	mul.f64 	%fd9, %fd8, 0d3FD0000000000000;
	add.s64 	%rd32, %rd11, %rd1;
	shl.b64 	%rd33, %rd32, 3;
	add.s64 	%rd34, %rd8, %rd33;
	st.global.f64 	[%rd34], %fd9;
$L__BB0_2:
	ret;

}
	// .globl	_Z15initializeArrayPdyyd
.visible .entry _Z15initializeArrayPdyyd(
	.param .u64 .ptr .align 1 _Z15initializeArrayPdyyd_param_0,
	.param .u64 _Z15initializeArrayPdyyd_param_1,
	.param .u64 _Z15initializeArrayPdyyd_param_2,
	.param .f64 _Z15initializeArrayPdyyd_param_3
)
{
	.reg .pred 	%p<5>;
	.reg .b32 	%r<12>;
	.reg .b64 	%rd<14>;
	.reg .b64 	%fd<2>;

	ld.param.u64 	%rd5, [_Z15initializeArrayPdyyd_param_0];
	ld.param.u64 	%rd4, [_Z15initializeArrayPdyyd_param_1];
	ld.param.u64 	%rd6, [_Z15initializeArrayPdyyd_param_2];
	ld.param.f64 	%fd1, [_Z15initializeArrayPdyyd_param_3];
	cvta.to.global.u64 	%rd1, %rd5;
	mov.u32 	%r1, %ctaid.x;
	mov.u32 	%r2, %ntid.x;
	mov.u32 	%r3, %tid.x;
	mad.lo.s32 	%r4, %r1, %r2, %r3;
	cvt.u64.u32 	%rd2, %r4;
	mov.u32 	%r5, %ctaid.y;
	mov.u32 	%r6, %ntid.y;
	mov.u32 	%r7, %tid.y;
	mad.lo.s32 	%r8, %r5, %r6, %r7;
	cvt.u64.u32 	%rd3, %r8;
	setp.le.u64 	%p1, %rd4, %rd3;
	setp.le.u64 	%p2, %rd6, %rd2;
	or.pred  	%p3, %p1, %p2;
	@%p3 bra 	$L__BB1_4;
	cvt.u32.u64 	%r9, %rd2;
	cvt.u32.u64 	%r10, %rd3;
	or.b32  	%r11, %r10, %r9;
	setp.ne.s32 	%p4, %r11, 0;
	@%p4 bra 	$L__BB1_3;
	mad.lo.s64 	%rd11, %rd4, %rd3, %rd2;
	shl.b64 	%rd12, %rd11, 3;
	add.s64 	%rd13, %rd1, %rd12;
	st.global.f64 	[%rd13], %fd1;
	bra.uni 	$L__BB1_4;
$L__BB1_3:
	mad.lo.s64 	%rd7, %rd4, %rd3, %rd2;
	shl.b64 	%rd8, %rd7, 3;
	add.s64 	%rd9, %rd1, %rd8;
	mov.b64 	%rd10, 0;
	st.global.u64 	[%rd9], %rd10;
$L__BB1_4:
	ret;

}


// ===== COMPILED SASS (sm_100) =====

	.target	sm_100

	.elftype	@"ET_EXEC"


//--------------------- .note.nv.tkinfo           --------------------------
	.section	.note.nv.tkinfo,"",@"SHT_NOTE"
	.sectionflags	@"SHF_NOTE_NV_TKINFO"
	.tkinfo
        /*0018*/ 	.word	0x00000002
        /*0030*/ 	.string	""
        /*0030*/ 	.string	"ptxas"
        /*0030*/ 	.string	"Cuda compilation tools, release 13.0, V13.0.88"
        /*0030*/ 	.string	"Build cuda_13.0.r13.0/compiler.36424714_0"
        /*0030*/ 	.string	"-arch sm_100 -m 64 "



//--------------------- .note.nv.cuinfo           --------------------------
	.section	.note.nv.cuinfo,"",@"SHT_NOTE"
	.sectionflags	@"SHF_NOTE_NV_CUINFO"
        /*0018*/ 	.short	0x0002
        /*001a*/ 	.short	0x0064
        /*001c*/ 	.short	0x0082
	.zero		2


//--------------------- .nv.info                  --------------------------
	.section	.nv.info,"",@"SHT_CUDA_INFO"
	.align	4


	//----- nvinfo : EIATTR_REGCOUNT
	.align		4
        /*0000*/ 	.byte	0x04, 0x2f
        /*0002*/ 	.short	(.L_1 - .L_0)
	.align		4
.L_0:
        /*0004*/ 	.word	index@(_Z13calculateNextPdS_yy)
        /*0008*/ 	.word	0x00000014


	//----- nvinfo : EIATTR_FRAME_SIZE
	.align		4
.L_1:
        /*000c*/ 	.byte	0x04, 0x11
        /*000e*/ 	.short	(.L_3 - .L_2)
	.align		4
.L_2:
        /*0010*/ 	.word	index@(_Z13calculateNextPdS_yy)
        /*0014*/ 	.word	0x00000000


	//----- nvinfo : EIATTR_REGCOUNT
	.align		4
.L_3:
        /*0018*/ 	.byte	0x04, 0x2f
        /*001a*/ 	.short	(.L_5 - .L_4)
	.align		4
.L_4:
        /*001c*/ 	.word	index@(_Z15initializeArrayPdyyd)
        /*0020*/ 	.word	0x0000000a


	//----- nvinfo : EIATTR_FRAME_SIZE
	.align		4
.L_5:
        /*0024*/ 	.byte	0x04, 0x11
        /*0026*/ 	.short	(.L_7 - .L_6)
	.align		4
.L_6:
        /*0028*/ 	.word	index@(_Z15initializeArrayPdyyd)
        /*002c*/ 	.word	0x00000000


	//----- nvinfo : EIATTR_MIN_STACK_SIZE
	.align		4
.L_7:
        /*0030*/ 	.byte	0x04, 0x12
        /*0032*/ 	.short	(.L_9 - .L_8)
	.align		4
.L_8:
        /*0034*/ 	.word	index@(_Z15initializeArrayPdyyd)
        /*0038*/ 	.word	0x00000000


	//----- nvinfo : EIATTR_MIN_STACK_SIZE
	.align		4
.L_9:
        /*003c*/ 	.byte	0x04, 0x12
        /*003e*/ 	.short	(.L_11 - .L_10)
	.align		4
.L_10:
        /*0040*/ 	.word	index@(_Z13calculateNextPdS_yy)
        /*0044*/ 	.word	0x00000000
.L_11:


//--------------------- .nv.compat                --------------------------
	.section	.nv.compat,"",@"SHT_CUDA_COMPAT_INFO"
	.align	4
        /*0000*/ 	.byte	0x02, 0x09, 0x00, 0x00, 0x02, 0x02, 0x01, 0x00, 0x02, 0x05, 0x05, 0x00, 0x03, 0x07, 0x01, 0x01
        /*0010*/ 	.byte	0x02, 0x03, 0x00, 0x00, 0x02, 0x06, 0x01, 0x00, 0x04, 0x0b, 0x08, 0x00, 0x01, 0x00, 0x00, 0x00
        /*0020*/ 	.byte	0x00, 0x00, 0x00, 0x00


//--------------------- .nv.info._Z15initializeArrayPdyyd --------------------------
	.section	.nv.info._Z15initializeArrayPdyyd,"",@"SHT_CUDA_INFO"
	.sectionflags	@""
	.align	4


	//----- nvinfo : EIATTR_CUDA_API_VERSION
	.align		4
        /*0000*/ 	.byte	0x04, 0x37
        /*0002*/ 	.short	(.L_13 - .L_12)
.L_12:
        /*0004*/ 	.word	0x00000082


	//----- nvinfo : EIATTR_KPARAM_INFO
	.align		4
.L_13:
        /*0008*/ 	.byte	0x04, 0x17
        /*000a*/ 	.short	(.L_15 - .L_14)
.L_14:
        /*000c*/ 	.word	0x00000000
        /*0010*/ 	.short	0x0003
        /*0012*/ 	.short	0x0018
        /*0014*/ 	.byte	0x00, 0xf0, 0x21, 0x00


	//----- nvinfo : EIATTR_KPARAM_INFO
	.align		4
.L_15:
        /*0018*/ 	.byte	0x04, 0x17
        /*001a*/ 	.short	(.L_17 - .L_16)
.L_16:
        /*001c*/ 	.word	0x00000000
        /*0020*/ 	.short	0x0002
        /*0022*/ 	.short	0x0010
        /*0024*/ 	.byte	0x00, 0xf0, 0x21, 0x00


	//----- nvinfo : EIATTR_KPARAM_INFO
	.align		4
.L_17:
        /*0028*/ 	.byte	0x04, 0x17
        /*002a*/ 	.short	(.L_19 - .L_18)
.L_18:
        /*002c*/ 	.word	0x00000000
        /*0030*/ 	.short	0x0001
        /*0032*/ 	.short	0x0008
        /*0034*/ 	.byte	0x00, 0xf0, 0x21, 0x00


	//----- nvinfo : EIATTR_KPARAM_INFO
	.align		4
.L_19:
        /*0038*/ 	.byte	0x04, 0x17
        /*003a*/ 	.short	(.L_21 - .L_20)
.L_20:
        /*003c*/ 	.word	0x00000000
        /*0040*/ 	.short	0x0000
        /*0042*/ 	.short	0x0000
        /*0044*/ 	.byte	0x00, 0xf5, 0x21, 0x00


	//----- nvinfo : EIATTR_SPARSE_MMA_MASK
	.align		4
.L_21:
        /*0048*/ 	.byte	0x03, 0x50
        /*004a*/ 	.short	0x0000


	//----- nvinfo : EIATTR_MAXREG_COUNT
	.align		4
        /*004c*/ 	.byte	0x03, 0x1b
        /*004e*/ 	.short	0x00ff


	//----- nvinfo : EIATTR_MERCURY_ISA_VERSION
	.align		4
        /*0050*/ 	.byte	0x03, 0x5f
        /*0052*/ 	.short	0x0101


	//----- nvinfo : EIATTR_VRC_CTA_INIT_COUNT
	.align		4
        /*0054*/ 	.byte	0x02, 0x4a
	.zero		1
	.zero		1


	//----- nvinfo : EIATTR_EXIT_INSTR_OFFSETS
	.align		4
        /*0058*/ 	.byte	0x04, 0x1c
        /*005a*/ 	.short	(.L_23 - .L_22)


	//   ....[0]....
.L_22:
        /*005c*/ 	.word	0x000000f0


	//   ....[1]....
        /*0060*/ 	.word	0x000001b0


	//   ....[2]....
        /*0064*/ 	.word	0x00000230


	//----- nvinfo : EIATTR_CRS_STACK_SIZE
	.align		4
.L_23:
        /*0068*/ 	.byte	0x04, 0x1e
        /*006a*/ 	.short	(.L_25 - .L_24)
.L_24:
        /*006c*/ 	.word	0x00000000


	//----- nvinfo : EIATTR_CBANK_PARAM_SIZE
	.align		4
.L_25:
        /*0070*/ 	.byte	0x03, 0x19
        /*0072*/ 	.short	0x0020


	//----- nvinfo : EIATTR_PARAM_CBANK
	.align		4
        /*0074*/ 	.byte	0x04, 0x0a
        /*0076*/ 	.short	(.L_27 - .L_26)
	.align		4
.L_26:
        /*0078*/ 	.word	index@(.nv.constant0._Z15initializeArrayPdyyd)
        /*007c*/ 	.short	0x0380
        /*007e*/ 	.short	0x0020


	//----- nvinfo : EIATTR_SW_WAR
	.align		4
.L_27:
        /*0080*/ 	.byte	0x04, 0x36
        /*0082*/ 	.short	(.L_29 - .L_28)
.L_28:
        /*0084*/ 	.word	0x00000008
.L_29:


//--------------------- .nv.info._Z13calculateNextPdS_yy --------------------------
	.section	.nv.info._Z13calculateNextPdS_yy,"",@"SHT_CUDA_INFO"
	.sectionflags	@""
	.align	4


	//----- nvinfo : EIATTR_CUDA_API_VERSION
	.align		4
        /*0000*/ 	.byte	0x04, 0x37
        /*0002*/ 	.short	(.L_31 - .L_30)
.L_30:
        /*0004*/ 	.word	0x00000082


	//----- nvinfo : EIATTR_KPARAM_INFO
	.align		4
.L_31:
        /*0008*/ 	.byte	0x04, 0x17
        /*000a*/ 	.short	(.L_33 - .L_32)
.L_32:
        /*000c*/ 	.word	0x00000000
        /*0010*/ 	.short	0x0003
        /*0012*/ 	.short	0x0018
        /*0014*/ 	.byte	0x00, 0xf0, 0x21, 0x00


	//----- nvinfo : EIATTR_KPARAM_INFO
	.align		4
.L_33:
        /*0018*/ 	.byte	0x04, 0x17
        /*001a*/ 	.short	(.L_35 - .L_34)
.L_34:
        /*001c*/ 	.word	0x00000000
        /*0020*/ 	.short	0x0002
        /*0022*/ 	.short	0x0010
        /*0024*/ 	.byte	0x00, 0xf0, 0x21, 0x00


	//----- nvinfo : EIATTR_KPARAM_INFO
	.align		4
.L_35:
        /*0028*/ 	.byte	0x04, 0x17
        /*002a*/ 	.short	(.L_37 - .L_36)
.L_36:
        /*002c*/ 	.word	0x00000000
        /*0030*/ 	.short	0x0001
        /*0032*/ 	.short	0x0008
        /*0034*/ 	.byte	0x00, 0xf5, 0x21, 0x00


	//----- nvinfo : EIATTR_KPARAM_INFO
	.align		4
.L_37:
        /*0038*/ 	.byte	0x04, 0x17
        /*003a*/ 	.short	(.L_39 - .L_38)
.L_38:
        /*003c*/ 	.word	0x00000000
        /*0040*/ 	.short	0x0000
        /*0042*/ 	.short	0x0000
        /*0044*/ 	.byte	0x00, 0xf5, 0x21, 0x00


	//----- nvinfo : EIATTR_SPARSE_MMA_MASK
	.align		4
.L_39:
        /*0048*/ 	.byte	0x03, 0x50
        /*004a*/ 	.short	0x0000


	//----- nvinfo : EIATTR_MAXREG_COUNT
	.align		4
        /*004c*/ 	.byte	0x03, 0x1b
        /*004e*/ 	.short	0x00ff


	//----- nvinfo : EIATTR_MERCURY_ISA_VERSION
	.align		4
        /*0050*/ 	.byte	0x03, 0x5f
        /*0052*/ 	.short	0x0101


	//----- nvinfo : EIATTR_VRC_CTA_INIT_COUNT
	.align		4
        /*0054*/ 	.byte	0x02, 0x4a
	.zero		1
	.zero		1


	//----- nvinfo : EIATTR_EXIT_INSTR_OFFSETS
	.align		4
        /*0058*/ 	.byte	0x04, 0x1c
        /*005a*/ 	.short	(.L_41 - .L_40)


	//   ....[0]....
.L_40:
        /*005c*/ 	.word	0x000000e0


	//   ....[1]....
        /*0060*/ 	.word	0x000004d0


	//----- nvinfo : EIATTR_CBANK_PARAM_SIZE
	.align		4
.L_41:
        /*0064*/ 	.byte	0x03, 0x19
        /*0066*/ 	.short	0x0020


	//----- nvinfo : EIATTR_PARAM_CBANK
	.align		4
        /*0068*/ 	.byte	0x04, 0x0a
        /*006a*/ 	.short	(.L_43 - .L_42)
	.align		4
.L_42:
        /*006c*/ 	.word	index@(.nv.constant0._Z13calculateNextPdS_yy)
        /*0070*/ 	.short	0x0380
        /*0072*/ 	.short	0x0020


	//----- nvinfo : EIATTR_SW_WAR
	.align		4
.L_43:
        /*0074*/ 	.byte	0x04, 0x36
        /*0076*/ 	.short	(.L_45 - .L_44)
.L_44:
        /*0078*/ 	.word	0x00000008
.L_45:


//--------------------- .nv.callgraph             --------------------------
	.section	.nv.callgraph,"",@"SHT_CUDA_CALLGRAPH"
	.align	4
	.sectionentsize	8
	.align		4
        /*0000*/ 	.word	0x00000000
	.align		4
        /*0004*/ 	.word	0xffffffff
	.align		4
        /*0008*/ 	.word	0x00000000
	.align		4
        /*000c*/ 	.word	0xfffffffe
	.align		4
        /*0010*/ 	.word	0x00000000
	.align		4
        /*0014*/ 	.word	0xfffffffd
	.align		4
        /*0018*/ 	.word	0x00000000
	.align		4
        /*001c*/ 	.word	0xfffffffc


//--------------------- .text._Z15initializeArrayPdyyd --------------------------
	.section	.text._Z15initializeArrayPdyyd,"ax",@progbits
	.align	128
        .global         _Z15initializeArrayPdyyd
        .type           _Z15initializeArrayPdyyd,@function
        .size           _Z15initializeArrayPdyyd,(.L_x_3 - _Z15initializeArrayPdyyd)
        .other          _Z15initializeArrayPdyyd,@"STO_CUDA_ENTRY STV_DEFAULT"
_Z15initializeArrayPdyyd:
.text._Z15initializeArrayPdyyd:
[----:B------:R-:W-:Y:S01]  /*0000*/  LDC R1, c[0x0][0x37c] ;  /* 0x0000df00ff017b82 */ /* 0x000fe20000000800 */
[----:B------:R-:W0:Y:S07]  /*0010*/  S2R R3, SR_TID.X ;  /* 0x0000000000037919 */ /* 0x000e2e0000002100 */
[----:B------:R-:W0:Y:S01]  /*0020*/  S2UR UR4, SR_CTAID.X ;  /* 0x00000000000479c3 */ /* 0x000e220000002500 */
[----:B------:R-:W1:Y:S01]  /*0030*/  LDCU.64 UR6, c[0x0][0x390] ;  /* 0x00007200ff0677ac */ /* 0x000e620008000a00 */
[----:B------:R-:W2:Y:S01]  /*0040*/  S2R R0, SR_TID.Y ;  /* 0x0000000000007919 */ /* 0x000ea20000002200 */
[----:B------:R-:W3:Y:S05]  /*0050*/  LDCU.64 UR8, c[0x0][0x388] ;  /* 0x00007100ff0877ac */ /* 0x000eea0008000a00 */
[----:B------:R-:W0:Y:S08]  /*0060*/  LDC R2, c[0x0][0x360] ;  /* 0x0000d800ff027b82 */ /* 0x000e300000000800 */
[----:B------:R-:W2:Y:S08]  /*0070*/  S2UR UR5, SR_CTAID.Y ;  /* 0x00000000000579c3 */ /* 0x000eb00000002600 */
[----:B------:R-:W2:Y:S01]  /*0080*/  LDC R5, c[0x0][0x364] ;  /* 0x0000d900ff057b82 */ /* 0x000ea20000000800 */
[----:B0-----:R-:W-:-:S05]  /*0090*/  IMAD R2, R2, UR4, R3 ;  /* 0x0000000402027c24 */ /* 0x001fca000f8e0203 */
[----:B-1----:R-:W-:-:S04]  /*00a0*/  ISETP.GE.U32.AND P0, PT, R2, UR6, PT ;  /* 0x0000000602007c0c */ /* 0x002fc8000bf06070 */
[----:B------:R-:W-:Y:S01]  /*00b0*/  ISETP.GE.U32.AND.EX P0, PT, RZ, UR7, PT, P0 ;  /* 0x00000007ff007c0c */ /* 0x000fe2000bf06100 */
[----:B--2---:R-:W-:-:S05]  /*00c0*/  IMAD R5, R5, UR5, R0 ;  /* 0x0000000505057c24 */ /* 0x004fca000f8e0200 */
[----:B---3--:R-:W-:-:S04]  /*00d0*/  ISETP.GE.U32.AND P1, PT, R5, UR8, PT ;  /* 0x0000000805007c0c */ /* 0x008fc8000bf26070 */
[----:B------:R-:W-:-:S13]  /*00e0*/  ISETP.GE.U32.OR.EX P0, PT, RZ, UR9, P0, P1 ;  /* 0x00000009ff007c0c */ /* 0x000fda0008706510 */
[----:B------:R-:W-:Y:S05]  /*00f0*/  @P0 EXIT ;  /* 0x000000000000094d */ /* 0x000fea0003800000 */
[----:B------:R-:W-:Y:S01]  /*0100*/  LOP3.LUT P0, RZ, R5, R2, RZ, 0xfc, !PT ;  /* 0x0000000205ff7212 */ /* 0x000fe2000780fcff */
[----:B------:R-:W0:-:S12]  /*0110*/  LDCU.64 UR4, c[0x0][0x358] ;  /* 0x00006b00ff0477ac */ /* 0x000e180008000a00 */
[----:B------:R-:W-:Y:S05]  /*0120*/  @P0 BRA `(.L_x_0) ;  /* 0x0000000000240947 */ /* 0x000fea0003800000 */
[----:B------:R-:W1:Y:S01]  /*0130*/  LDCU.64 UR6, c[0x0][0x380] ;  /* 0x00007000ff0677ac */ /* 0x000e620008000a00 */
[----:B------:R-:W0:Y:S01]  /*0140*/  LDC.64 R6, c[0x0][0x398] ;  /* 0x0000e600ff067b82 */ /* 0x000e220000000a00 */
[----:B------:R-:W-:Y:S02]  /*0150*/  IMAD.MOV.U32 R3, RZ, RZ, RZ ;  /* 0x000000ffff037224 */ /* 0x000fe400078e00ff */
[----:B------:R-:W-:-:S04]  /*0160*/  IMAD.WIDE.U32 R2, R5, UR8, R2 ;  /* 0x0000000805027c25 */ /* 0x000fc8000f8e0002 */
[----:B------:R-:W-:Y:S01]  /*0170*/  IMAD R5, R5, UR9, R3 ;  /* 0x0000000905057c24 */ /* 0x000fe2000f8e0203 */
[----:B-1----:R-:W-:-:S04]  /*0180*/  LEA R4, P0, R2, UR6, 0x3 ;  /* 0x0000000602047c11 */ /* 0x002fc8000f8018ff */
[----:B------:R-:W-:-:S05]  /*0190*/  LEA.HI.X R5, R2, UR7, R5, 0x3, P0 ;  /* 0x0000000702057c11 */ /* 0x000fca00080f1c05 */
[----:B0-----:R-:W-:Y:S01]  /*01a0*/  STG.E.64 desc[UR4][R4.64], R6 ;  /* 0x0000000604007986 */ /* 0x001fe2000c101b04 */
[----:B------:R-:W-:Y:S05]  /*01b0*/  EXIT ;  /* 0x000000000000794d */ /* 0x000fea0003800000 */
.L_x_0:
[----:B------:R-:W1:Y:S01]  /*01c0*/  LDCU.64 UR6, c[0x0][0x380] ;  /* 0x00007000ff0677ac */ /* 0x000e620008000a00 */
[----:B------:R-:W-:Y:S02]  /*01d0*/  IMAD.MOV.U32 R3, RZ, RZ, RZ ;  /* 0x000000ffff037224 */ /* 0x000fe400078e00ff */
[----:B------:R-:W-:-:S04]  /*01e0*/  IMAD.WIDE.U32 R2, R5, UR8, R2 ;  /* 0x0000000805027c25 */ /* 0x000fc8000f8e0002 */
[----:B------:R-:W-:Y:S01]  /*01f0*/  IMAD R5, R5, UR9, R3 ;  /* 0x0000000905057c24 */ /* 0x000fe2000f8e0203 */
[----:B-1----:R-:W-:-:S04]  /*0200*/  LEA R4, P0, R2, UR6, 0x3 ;  /* 0x0000000602047c11 */ /* 0x002fc8000f8018ff */
[----:B------:R-:W-:-:S05]  /*0210*/  LEA.HI.X R5, R2, UR7, R5, 0x3, P0 ;  /* 0x0000000702057c11 */ /* 0x000fca00080f1c05 */
[----:B0-----:R-:W-:Y:S01]  /*0220*/  STG.E.64 desc[UR4][R4.64], RZ ;  /* 0x000000ff04007986 */ /* 0x001fe2000c101b04 */
[----:B------:R-:W-:Y:S05]  /*0230*/  EXIT ;  /* 0x000000000000794d */ /* 0x000fea0003800000 */
.L_x_1:
[----:B------:R-:W-:-:S00]  /*0240*/  BRA `(.L_x_1) ;  /* 0xfffffffc00fc7947 */ /* 0x000fc0000383ffff */
[----:B------:R-:W-:-:S00]  /*0250*/  NOP ;  /* 0x0000000000007918 */ /* 0x000fc00000000000 */
        /* <DEDUP_REMOVED lines=10> */
.L_x_3:


//--------------------- .text._Z13calculateNextPdS_yy --------------------------
	.section	.text._Z13calculateNextPdS_yy,"ax",@progbits
	.align	128
        .global         _Z13calculateNextPdS_yy
        .type           _Z13calculateNextPdS_yy,@function
        .size           _Z13calculateNextPdS_yy,(.L_x_4 - _Z13calculateNextPdS_yy)
        .other          _Z13calculateNextPdS_yy,@"STO_CUDA_ENTRY STV_DEFAULT"
_Z13calculateNextPdS_yy:
.text._Z13calculateNextPdS_yy:
[----:B------:R-:W-:Y:S01]  /*0000*/  LDC R1, c[0x0][0x37c] ;  /* 0x0000df00ff017b82 */ /* 0x000fe20000000800 */
[----:B------:R-:W0:Y:S07]  /*0010*/  S2R R3, SR_TID.X ;  /* 0x0000000000037919 */ /* 0x000e2e0000002100 */
[----:B------:R-:W0:Y:S01]  /*0020*/  S2UR UR4, SR_CTAID.X ;  /* 0x00000000000479c3 */ /* 0x000e220000002500 */
[----:B------:R-:W1:Y:S01]  /*0030*/  LDCU.128 UR12, c[0x0][0x390] ;  /* 0x00007200ff0c77ac */ /* 0x000e620008000c00 */
[----:B------:R-:W2:Y:S06]  /*0040*/  S2R R0, SR_TID.Y ;  /* 0x0000000000007919 */ /* 0x000eac0000002200 */
[----:B------:R-:W0:Y:S08]  /*0050*/  LDC R2, c[0x0][0x360] ;  /* 0x0000d800ff027b82 */ /* 0x000e300000000800 */
[----:B------:R-:W2:Y:S08]  /*0060*/  S2UR UR5, SR_CTAID.Y ;  /* 0x00000000000579c3 */ /* 0x000eb00000002600 */
[----:B------:R-:W2:Y:S01]  /*0070*/  LDC R5, c[0x0][0x364] ;  /* 0x0000d900ff057b82 */ /* 0x000ea20000000800 */
[----:B0-----:R-:W-:-:S05]  /*0080*/  IMAD R2, R2, UR4, R3 ;  /* 0x0000000402027c24 */ /* 0x001fca000f8e0203 */
[----:B-1----:R-:W-:-:S04]  /*0090*/  ISETP.GE.U32.AND P0, PT, R2, UR14, PT ;  /* 0x0000000e02007c0c */ /* 0x002fc8000bf06070 */
[----:B------:R-:W-:Y:S01]  /*00a0*/  ISETP.GE.U32.AND.EX P0, PT, RZ, UR15, PT, P0 ;  /* 0x0000000fff007c0c */ /* 0x000fe2000bf06100 */
[----:B--2---:R-:W-:-:S05]  /*00b0*/  IMAD R5, R5, UR5, R0 ;  /* 0x0000000505057c24 */ /* 0x004fca000f8e0200 */
[----:B------:R-:W-:-:S04]  /*00c0*/  ISETP.GE.U32.AND P1, PT, R5, UR12, PT ;  /* 0x0000000c05007c0c */ /* 0x000fc8000bf26070 */
[----:B------:R-:W-:-:S13]  /*00d0*/  ISETP.GE.U32.OR.EX P0, PT, RZ, UR13, P0, P1 ;  /* 0x0000000dff007c0c */ /* 0x000fda0008706510 */
[----:B------:R-:W-:Y:S05]  /*00e0*/  @P0 EXIT ;  /* 0x000000000000094d */ /* 0x000fea0003800000 */
[----:B------:R-:W-:Y:S01]  /*00f0*/  UIADD3 UR7, UP0, UPT, UR14, -0x1, URZ ;  /* 0xffffffff0e077890 */ /* 0x000fe2000ff1e0ff */
[C---:B------:R-:W-:Y:S01]  /*0100*/  IADD3 R8, P0, PT, R2.reuse, -0x1, RZ ;  /* 0xffffffff02087810 */ /* 0x040fe20007f1e0ff */
[----:B------:R-:W0:Y:S01]  /*0110*/  LDCU.128 UR16, c[0x0][0x380] ;  /* 0x00007000ff1077ac */ /* 0x000e220008000c00 */
[C---:B------:R-:W-:Y:S01]  /*0120*/  ISETP.NE.AND P1, PT, R2.reuse, RZ, PT ;  /* 0x000000ff0200720c */ /* 0x040fe20003f25270 */
[C---:B------:R-:W-:Y:S01]  /*0130*/  IMAD R0, R5.reuse, UR13, RZ ;  /* 0x0000000d05007c24 */ /* 0x040fe2000f8e02ff */
[----:B------:R-:W-:Y:S01]  /*0140*/  IADD3 R11, P2, PT, R5, -0x1, RZ ;  /* 0xffffffff050b7810 */ /* 0x000fe20007f5e0ff */
[----:B------:R-:W-:Y:S01]  /*0150*/  UIADD3.X UR8, UPT, UPT, UR15, -0x1, URZ, UP0, !UPT ;  /* 0xffffffff0f087890 */ /* 0x000fe200087fe4ff */
[----:B------:R-:W-:Y:S01]  /*0160*/  IMAD.X R3, RZ, RZ, -0x1, P0 ;  /* 0xffffffffff037424 */ /* 0x000fe200000e06ff */
[----:B------:R-:W-:Y:S01]  /*0170*/  ISETP.NE.U32.AND P0, PT, R2, UR7, PT ;  /* 0x0000000702007c0c */ /* 0x000fe2000bf05070 */
[----:B------:R-:W-:Y:S01]  /*0180*/  UIADD3 UR6, UP1, UPT, UR12, -0x1, URZ ;  /* 0xffffffff0c067890 */ /* 0x000fe2000ff3e0ff */
[----:B------:R-:W-:Y:S01]  /*0190*/  SEL R8, R8, RZ, P1 ;  /* 0x000000ff08087207 */ /* 0x000fe20000800000 */
[----:B------:R-:W1:Y:S01]  /*01a0*/  LDCU.64 UR4, c[0x0][0x358] ;  /* 0x00006b00ff0477ac */ /* 0x000e620008000a00 */
[----:B------:R-:W-:-:S02]  /*01b0*/  ISETP.NE.AND.EX P0, PT, RZ, UR8, PT, P0 ;  /* 0x00000008ff007c0c */ /* 0x000fc4000bf05300 */
[----:B------:R-:W-:Y:S01]  /*01c0*/  SEL R9, R3, RZ, P1 ;  /* 0x000000ff03097207 */ /* 0x000fe20000800000 */
[----:B------:R-:W-:Y:S01]  /*01d0*/  UIADD3.X UR7, UPT, UPT, UR13, -0x1, URZ, UP1, !UPT ;  /* 0xffffffff0d077890 */ /* 0x000fe20008ffe4ff */
[C---:B------:R-:W-:Y:S01]  /*01e0*/  ISETP.NE.U32.AND P1, PT, R5.reuse, UR6, PT ;  /* 0x0000000605007c0c */ /* 0x040fe2000bf25070 */
[----:B------:R-:W-:Y:S01]  /*01f0*/  IMAD.X R3, RZ, RZ, -0x1, P2 ;  /* 0xffffffffff037424 */ /* 0x000fe200010e06ff */
[----:B------:R-:W-:Y:S01]  /*0200*/  SEL R15, RZ, 0x1, !P0 ;  /* 0x00000001ff0f7807 */ /* 0x000fe20004000000 */
[C---:B------:R-:W-:Y:S01]  /*0210*/  IMAD.WIDE.U32 R8, R5.reuse, UR12, R8 ;  /* 0x0000000c05087c25 */ /* 0x040fe2000f8e0008 */
[----:B------:R-:W-:Y:S02]  /*0220*/  ISETP.NE.AND P3, PT, R5, RZ, PT ;  /* 0x000000ff0500720c */ /* 0x000fe40003f65270 */
[----:B------:R-:W-:Y:S01]  /*0230*/  ISETP.NE.AND.EX P0, PT, RZ, UR7, PT, P1 ;  /* 0x00000007ff007c0c */ /* 0x000fe2000bf05310 */
[----:B------:R-:W-:Y:S01]  /*0240*/  IMAD.IADD R7, R9, 0x1, R0 ;  /* 0x0000000109077824 */ /* 0x000fe200078e0200 */
[----:B------:R-:W-:-:S02]  /*0250*/  IADD3 R14, P2, PT, R2, R15, RZ ;  /* 0x0000000f020e7210 */ /* 0x000fc40007f5e0ff */
[C---:B0-----:R-:W-:Y:S02]  /*0260*/  LEA R6, P1, R8.reuse, UR16, 0x3 ;  /* 0x0000001008067c11 */ /* 0x041fe4000f8218ff */
[----:B------:R-:W-:Y:S01]  /*0270*/  SEL R3, R3, RZ, P3 ;  /* 0x000000ff03037207 */ /* 0x000fe20001800000 */
[----:B------:R-:W-:Y:S01]  /*0280*/  IMAD.X R15, RZ, RZ, RZ, P2 ;  /* 0x000000ffff0f7224 */ /* 0x000fe200010e06ff */
[----:B------:R-:W-:Y:S02]  /*0290*/  SEL R4, RZ, 0x1, !P0 ;  /* 0x00000001ff047807 */ /* 0x000fe40004000000 */
[----:B------:R-:W-:Y:S01]  /*02a0*/  LEA.HI.X R7, R8, UR17, R7, 0x3, P1 ;  /* 0x0000001108077c11 */ /* 0x000fe200088f1c07 */
[----:B------:R-:W-:Y:S01]  /*02b0*/  IMAD R8, R3, UR12, RZ ;  /* 0x0000000c03087c24 */ /* 0x000fe2000f8e02ff */
[----:B------:R-:W-:Y:S01]  /*02c0*/  SEL R11, R11, RZ, P3 ;  /* 0x000000ff0b0b7207 */ /* 0x000fe20001800000 */
[C---:B------:R-:W-:Y:S01]  /*02d0*/  IMAD.WIDE.U32 R14, R5.reuse, UR12, R14 ;  /* 0x0000000c050e7c25 */ /* 0x040fe2000f8e000e */
[----:B------:R-:W-:-:S02]  /*02e0*/  IADD3 R13, P0, PT, R5, R4, RZ ;  /* 0x00000004050d7210 */ /* 0x000fc40007f1e0ff */
[----:B-1----:R-:W2:Y:S01]  /*02f0*/  LDG.E.64 R6, desc[UR4][R6.64] ;  /* 0x0000000406067981 */ /* 0x002ea2000c1e1b00 */
[----:B------:R-:W-:Y:S02]  /*0300*/  IMAD.MOV.U32 R3, RZ, RZ, RZ ;  /* 0x000000ffff037224 */ /* 0x000fe400078e00ff */
[C---:B------:R-:W-:Y:S02]  /*0310*/  IMAD R17, R11.reuse, UR13, R8 ;  /* 0x0000000d0b117c24 */ /* 0x040fe4000f8e0208 */
[----:B------:R-:W-:Y:S01]  /*0320*/  IMAD.X R4, RZ, RZ, RZ, P0 ;  /* 0x000000ffff047224 */ /* 0x000fe200000e06ff */
[----:B------:R-:W-:Y:S01]  /*0330*/  LEA R8, P0, R14, UR16, 0x3 ;  /* 0x000000100e087c11 */ /* 0x000fe2000f8018ff */
[----:B------:R-:W-:Y:S02]  /*0340*/  IMAD.IADD R9, R0, 0x1, R15 ;  /* 0x0000000100097824 */ /* 0x000fe400078e020f */
[----:B------:R-:W-:-:S03]  /*0350*/  IMAD.WIDE.U32 R10, R11, UR12, R2 ;  /* 0x0000000c0b0a7c25 */ /* 0x000fc6000f8e0002 */
[----:B------:R-:W-:Y:S01]  /*0360*/  LEA.HI.X R9, R14, UR17, R9, 0x3, P0 ;  /* 0x000000110e097c11 */ /* 0x000fe200080f1c09 */
[----:B------:R-:W-:Y:S01]  /*0370*/  IMAD.IADD R11, R11, 0x1, R17 ;  /* 0x000000010b0b7824 */ /* 0x000fe200078e0211 */
[----:B------:R-:W-:Y:S01]  /*0380*/  LEA R12, P0, R10, UR16, 0x3 ;  /* 0x000000100a0c7c11 */ /* 0x000fe2000f8018ff */
[----:B------:R-:W-:Y:S02]  /*0390*/  IMAD R4, R4, UR12, RZ ;  /* 0x0000000c04047c24 */ /* 0x000fe4000f8e02ff */
[C---:B------:R-:W-:Y:S01]  /*03a0*/  IMAD.WIDE.U32 R14, R13.reuse, UR12, R2 ;  /* 0x0000000c0d0e7c25 */ /* 0x040fe2000f8e0002 */
[----:B------:R-:W3:Y:S03]  /*03b0*/  LDG.E.64 R8, desc[UR4][R8.64] ;  /* 0x0000000408087981 */ /* 0x000ee6000c1e1b00 */
[----:B------:R-:W-:Y:S01]  /*03c0*/  IMAD R17, R13, UR13, R4 ;  /* 0x0000000d0d117c24 */ /* 0x000fe2000f8e0204 */
[----:B------:R-:W-:-:S02]  /*03d0*/  LEA.HI.X R13, R10, UR17, R11, 0x3, P0 ;  /* 0x000000110a0d7c11 */ /* 0x000fc400080f1c0b */
[----:B------:R-:W-:Y:S01]  /*03e0*/  LEA R10, P0, R14, UR16, 0x3 ;  /* 0x000000100e0a7c11 */ /* 0x000fe2000f8018ff */
[----:B------:R-:W-:-:S03]  /*03f0*/  IMAD.IADD R11, R15, 0x1, R17 ;  /* 0x000000010f0b7824 */ /* 0x000fc600078e0211 */
[----:B------:R-:W4:Y:S02]  /*0400*/  LDG.E.64 R12, desc[UR4][R12.64] ;  /* 0x000000040c0c7981 */ /* 0x000f24000c1e1b00 */
[----:B------:R-:W-:-:S06]  /*0410*/  LEA.HI.X R11, R14, UR17, R11, 0x3, P0 ;  /* 0x000000110e0b7c11 */ /* 0x000fcc00080f1c0b */
[----:B------:R-:W5:Y:S01]  /*0420*/  LDG.E.64 R10, desc[UR4][R10.64] ;  /* 0x000000040a0a7981 */ /* 0x000f62000c1e1b00 */
[----:B------:R-:W-:-:S04]  /*0430*/  IMAD.WIDE.U32 R2, R5, UR12, R2 ;  /* 0x0000000c05027c25 */ /* 0x000fc8000f8e0002 */
[----:B------:R-:W-:Y:S01]  /*0440*/  IMAD.IADD R3, R0, 0x1, R3 ;  /* 0x0000000100037824 */ /* 0x000fe200078e0203 */
[----:B------:R-:W-:-:S04]  /*0450*/  LEA R4, P0, R2, UR18, 0x3 ;  /* 0x0000001202047c11 */ /* 0x000fc8000f8018ff */
[----:B------:R-:W-:Y:S01]  /*0460*/  LEA.HI.X R5, R2, UR19, R3, 0x3, P0 ;  /* 0x0000001302057c11 */ /* 0x000fe200080f1c03 */
[----:B--2---:R-:W-:-:S08]  /*0470*/  DADD R6, RZ, R6 ;  /* 0x00000000ff067229 */ /* 0x004fd00000000006 */
[----:B---3--:R-:W-:-:S08]  /*0480*/  DADD R6, R6, R8 ;  /* 0x0000000006067229 */ /* 0x008fd00000000008 */
[----:B----4-:R-:W-:-:S08]  /*0490*/  DADD R6, R6, R12 ;  /* 0x0000000006067229 */ /* 0x010fd0000000000c */
[----:B-----5:R-:W-:-:S08]  /*04a0*/  DADD R6, R6, R10 ;  /* 0x0000000006067229 */ /* 0x020fd0000000000a */
[----:B------:R-:W-:-:S07]  /*04b0*/  DMUL R6, R6, 0.25 ;  /* 0x3fd0000006067828 */ /* 0x000fce0000000000 */
[----:B------:R-:W-:Y:S01]  /*04c0*/  STG.E.64 desc[UR4][R4.64], R6 ;  /* 0x0000000604007986 */ /* 0x000fe2000c101b04 */
[----:B------:R-:W-:Y:S05]  /*04d0*/  EXIT ;  /* 0x000000000000794d */ /* 0x000fea0003800000 */
.L_x_2:
        /* <DEDUP_REMOVED lines=10> */
.L_x_4:


//--------------------- .nv.shared.reserved.0     --------------------------
	.section	.nv.shared.reserved.0,"aw",@nobits
	.weak		__nv_reservedSMEM_offset_0_alias
	.size		__nv_reservedSMEM_offset_0_alias, 0, 64
	.other		__nv_reservedSMEM_offset_0_alias,@"STO_CUDA_RESERVED_SHARED STV_DEFAULT"
__nv_reservedSMEM_offset_0_alias:
	.zero		0
	.zero		64


//--------------------- .nv.constant0._Z15initializeArrayPdyyd --------------------------
	.section	.nv.constant0._Z15initializeArrayPdyyd,"a",@progbits
	.sectionflags	@""
	.align	4
.nv.constant0._Z15initializeArrayPdyyd:
	.zero		928


//--------------------- .nv.constant0._Z13calculateNextPdS_yy --------------------------
	.section	.nv.constant0._Z13calculateNextPdS_yy,"a",@progbits
	.sectionflags	@""
	.align	4
.nv.constant0._Z13calculateNextPdS_yy:
	.zero		928


//--------------------- SYMBOLS --------------------------

	.type		.nv.reservedSmem.offset0,@object
	.size		.nv.reservedSmem.offset0,0x4
